	.headerflags	@"EF_CUDA_TEXMODE_UNIFIED EF_CUDA_64BIT_ADDRESS EF_CUDA_ACCELERATORS EF_CUDA_SM90 EF_CUDA_VIRTUAL_SM(EF_CUDA_SM90)"
	.elftype	@"ET_EXEC"


//--------------------- .nv.info                  --------------------------
	.section	.nv.info,"",@"SHT_CUDA_INFO"
	.align	4


	//----- nvinfo : EIATTR_REGCOUNT
	.align		4
        /*0000*/ 	.byte	0x04, 0x2f
        /*0002*/ 	.short	(.L_3 - .L_2)
	.align		4
.L_2:
        /*0004*/ 	.word	index@(triton_poi_fused__native_batch_norm_legit_no_training_convolution_relu_10)
        /*0008*/ 	.word	0x00000017


	//----- nvinfo : EIATTR_MIN_STACK_SIZE
	.align		4
.L_3:
        /*000c*/ 	.byte	0x04, 0x12
        /*000e*/ 	.short	(.L_5 - .L_4)
	.align		4
.L_4:
        /*0010*/ 	.word	index@(triton_poi_fused__native_batch_norm_legit_no_training_convolution_relu_10)
        /*0014*/ 	.word	0x00000000


	//----- nvinfo : EIATTR_FRAME_SIZE
	.align		4
.L_5:
        /*0018*/ 	.byte	0x04, 0x11
        /*001a*/ 	.short	(.L_7 - .L_6)
	.align		4
.L_6:
        /*001c*/ 	.word	index@(triton_poi_fused__native_batch_norm_legit_no_training_convolution_relu_10)
        /*0020*/ 	.word	0x00000000


	//----- nvinfo : EIATTR_MIN_STACK_SIZE
	.align		4
.L_7:
        /*0024*/ 	.byte	0x04, 0x12
        /*0026*/ 	.short	(.L_9 - .L_8)
	.align		4
.L_8:
        /*0028*/ 	.word	index@(triton_poi_fused__native_batch_norm_legit_no_training_convolution_relu_10)
        /*002c*/ 	.word	0x00000000
.L_9:


//--------------------- .nv.info.triton_poi_fused__native_batch_norm_legit_no_training_convolution_relu_10 --------------------------
	.section	.nv.info.triton_poi_fused__native_batch_norm_legit_no_training_convolution_relu_10,"",@"SHT_CUDA_INFO"
	.sectionflags	@""
	.align	4


	//----- nvinfo : EIATTR_CUDA_API_VERSION
	.align		4
        /*0000*/ 	.byte	0x04, 0x37
        /*0002*/ 	.short	(.L_11 - .L_10)
.L_10:
        /*0004*/ 	.word	0x0000007c


	//----- nvinfo : EIATTR_KPARAM_INFO
	.align		4
.L_11:
        /*0008*/ 	.byte	0x04, 0x17
        /*000a*/ 	.short	(.L_13 - .L_12)
.L_12:
        /*000c*/ 	.word	0x00000000
        /*0010*/ 	.short	0x0007
        /*0012*/ 	.short	0x0038
        /*0014*/ 	.byte	0x00, 0xf0, 0x11, 0x00


	//----- nvinfo : EIATTR_KPARAM_INFO
	.align		4
.L_13:
        /*0018*/ 	.byte	0x04, 0x17
        /*001a*/ 	.short	(.L_15 - .L_14)
.L_14:
        /*001c*/ 	.word	0x00000000
        /*0020*/ 	.short	0x0006
        /*0022*/ 	.short	0x0030
        /*0024*/ 	.byte	0x00, 0xf4, 0x21, 0x00


	//----- nvinfo : EIATTR_KPARAM_INFO
	.align		4
.L_15:
        /*0028*/ 	.byte	0x04, 0x17
        /*002a*/ 	.short	(.L_17 - .L_16)
.L_16:
        /*002c*/ 	.word	0x00000000
        /*0030*/ 	.short	0x0005
        /*0032*/ 	.short	0x0028
        /*0034*/ 	.byte	0x00, 0xf4, 0x21, 0x00


	//----- nvinfo : EIATTR_KPARAM_INFO
	.align		4
.L_17:
        /*0038*/ 	.byte	0x04, 0x17
        /*003a*/ 	.short	(.L_19 - .L_18)
.L_18:
        /*003c*/ 	.word	0x00000000
        /*0040*/ 	.short	0x0004
        /*0042*/ 	.short	0x0020
        /*0044*/ 	.byte	0x00, 0xf4, 0x21, 0x00


	//----- nvinfo : EIATTR_KPARAM_INFO
	.align		4
.L_19:
        /*0048*/ 	.byte	0x04, 0x17
        /*004a*/ 	.short	(.L_21 - .L_20)
.L_20:
        /*004c*/ 	.word	0x00000000
        /*0050*/ 	.short	0x0003
        /*0052*/ 	.short	0x0018
        /*0054*/ 	.byte	0x00, 0xf4, 0x21, 0x00


	//----- nvinfo : EIATTR_KPARAM_INFO
	.align		4
.L_21:
        /*0058*/ 	.byte	0x04, 0x17
        /*005a*/ 	.short	(.L_23 - .L_22)
.L_22:
        /*005c*/ 	.word	0x00000000
        /*0060*/ 	.short	0x0002
        /*0062*/ 	.short	0x0010
        /*0064*/ 	.byte	0x00, 0xf4, 0x21, 0x00


	//----- nvinfo : EIATTR_KPARAM_INFO
	.align		4
.L_23:
        /*0068*/ 	.byte	0x04, 0x17
        /*006a*/ 	.short	(.L_25 - .L_24)
.L_24:
        /*006c*/ 	.word	0x00000000
        /*0070*/ 	.short	0x0001
        /*0072*/ 	.short	0x0008
        /*0074*/ 	.byte	0x00, 0xf4, 0x21, 0x00


	//----- nvinfo : EIATTR_KPARAM_INFO
	.align		4
.L_25:
        /*0078*/ 	.byte	0x04, 0x17
        /*007a*/ 	.short	(.L_27 - .L_26)
.L_26:
        /*007c*/ 	.word	0x00000000
        /*0080*/ 	.short	0x0000
        /*0082*/ 	.short	0x0000
        /*0084*/ 	.byte	0x00, 0xf4, 0x21, 0x00


	//----- nvinfo : EIATTR_SPARSE_MMA_MASK
	.align		4
.L_27:
        /*0088*/ 	.byte	0x03, 0x50
        /*008a*/ 	.short	0x0000


	//----- nvinfo : EIATTR_MAXREG_COUNT
	.align		4
        /*008c*/ 	.byte	0x03, 0x1b
        /*008e*/ 	.short	0x00ff


	//----- nvinfo : EIATTR_EXIT_INSTR_OFFSETS
	.align		4
        /*0090*/ 	.byte	0x04, 0x1c
        /*0092*/ 	.short	(.L_29 - .L_28)


	//   ....[0]....
.L_28:
        /*0094*/ 	.word	0x00000380


	//   ....[1]....
        /*0098*/ 	.word	0x000003a0


	//----- nvinfo : EIATTR_REQNTID
	.align		4
.L_29:
        /*009c*/ 	.byte	0x04, 0x10
        /*009e*/ 	.short	(.L_31 - .L_30)
.L_30:
        /*00a0*/ 	.word	0x00000080
        /*00a4*/ 	.word	0x00000001
        /*00a8*/ 	.word	0x00000001


	//----- nvinfo : EIATTR_CBANK_PARAM_SIZE
	.align		4
.L_31:
        /*00ac*/ 	.byte	0x03, 0x19
        /*00ae*/ 	.short	0x003c


	//----- nvinfo : EIATTR_PARAM_CBANK
	.align		4
        /*00b0*/ 	.byte	0x04, 0x0a
        /*00b2*/ 	.short	(.L_33 - .L_32)
	.align		4
.L_32:
        /*00b4*/ 	.word	index@(.nv.constant0.triton_poi_fused__native_batch_norm_legit_no_training_convolution_relu_10)
        /*00b8*/ 	.short	0x0210
        /*00ba*/ 	.short	0x003c


	//----- nvinfo : EIATTR_SW_WAR
	.align		4
.L_33:
        /*00bc*/ 	.byte	0x04, 0x36
        /*00be*/ 	.short	(.L_35 - .L_34)
.L_34:
        /*00c0*/ 	.word	0x00000008
.L_35:


//--------------------- .nv.callgraph             --------------------------
	.section	.nv.callgraph,"",@"SHT_CUDA_CALLGRAPH"
	.align	4
	.sectionentsize	8
	.align		4
        /*0000*/ 	.word	0x00000000
	.align		4
        /*0004*/ 	.word	0xffffffff
	.align		4
        /*0008*/ 	.word	0x00000000
	.align		4
        /*000c*/ 	.word	0xfffffffe
	.align		4
        /*0010*/ 	.word	0x00000000
	.align		4
        /*0014*/ 	.word	0xfffffffd
	.align		4
        /*0018*/ 	.word	0x00000000
	.align		4
        /*001c*/ 	.word	0xfffffffc


//--------------------- .nv.constant4             --------------------------
	.section	.nv.constant4,"a",@progbits
	.align	8
	.align		8
.nv.constant4:
        /*0000*/ 	.dword	_$_str
	.align		8
        /*0008*/ 	.dword	_$_str_$_2


//--------------------- .text.triton_poi_fused__native_batch_norm_legit_no_training_convolution_relu_10 --------------------------
	.section	.text.triton_poi_fused__native_batch_norm_legit_no_training_convolution_relu_10,"ax",@progbits
	.align	128
        .global         triton_poi_fused__native_batch_norm_legit_no_training_convolution_relu_10
        .type           triton_poi_fused__native_batch_norm_legit_no_training_convolution_relu_10,@function
        .size           triton_poi_fused__native_batch_norm_legit_no_training_convolution_relu_10,(.L_x_1 - triton_poi_fused__native_batch_norm_legit_no_training_convolution_relu_10)
        .other          triton_poi_fused__native_batch_norm_legit_no_training_convolution_relu_10,@"STO_CUDA_ENTRY STV_DEFAULT"
triton_poi_fused__native_batch_norm_legit_no_training_convolution_relu_10:
.text.triton_poi_fused__native_batch_norm_legit_no_training_convolution_relu_10:
[----:B------:R-:W0:Y:S01]  /*0000*/  LDC R1, c[0x0][0x28] ;  /* 0x00000a00ff017b82 */ /* 0x000e220000000800 */
[----:B------:R-:W1:Y:S07]  /*0010*/  S2R R0, SR_TID.X ;  /* 0x0000000000007919 */ /* 0x000e6e0000002100 */
[----:B------:R-:W2:Y:S01]  /*0020*/  LDC.64 R12, c[0x0][0x228] ;  /* 0x00008a00ff0c7b82 */ /* 0x000ea20000000a00 */
[----:B------:R-:W-:Y:S01]  /*0030*/  CS2R R4, SRZ ;  /* 0x0000000000047805 */ /* 0x000fe2000001ff00 */
[----:B------:R-:W-:Y:S01]  /*0040*/  ULDC.64 UR4, c[0x0][0x208] ;  /* 0x0000820000047ab9 */ /* 0x000fe20000000a00 */
[----:B------:R-:W3:Y:S05]  /*0050*/  S2R R3, SR_CTAID.X ;  /* 0x0000000000037919 */ /* 0x000eea0000002500 */
[----:B------:R-:W4:Y:S08]  /*0060*/  LDC.64 R10, c[0x0][0x218] ;  /* 0x00008600ff0a7b82 */ /* 0x000f300000000a00 */
[----:B------:R-:W5:Y:S08]  /*0070*/  LDC.64 R14, c[0x0][0x220] ;  /* 0x00008800ff0e7b82 */ /* 0x000f700000000a00 */
[----:B------:R-:W4:Y:S01]  /*0080*/  LDC.64 R16, c[0x0][0x230] ;  /* 0x00008c00ff107b82 */ /* 0x000f220000000a00 */
[----:B-1----:R-:W-:-:S07]  /*0090*/  LOP3.LUT R0, R0, 0x7f, RZ, 0xc0, !PT ;  /* 0x0000007f00007812 */ /* 0x002fce00078ec0ff */
[----:B------:R-:W1:Y:S01]  /*00a0*/  LDC.64 R6, c[0x0][0x238] ;  /* 0x00008e00ff067b82 */ /* 0x000e620000000a00 */
[----:B---3--:R-:W-:Y:S01]  /*00b0*/  SHF.R.S32.HI R2, RZ, 0x18, R3 ;  /* 0x00000018ff027819 */ /* 0x008fe20000011403 */
[----:B------:R-:W-:-:S03]  /*00c0*/  IMAD R0, R3, 0x80, R0 ;  /* 0x0000008003007824 */ /* 0x000fc600078e0200 */
[----:B------:R-:W-:Y:S02]  /*00d0*/  SGXT R3, R2, 0x1 ;  /* 0x000000010203781a */ /* 0x000fe40000000200 */
[----:B------:R-:W-:Y:S02]  /*00e0*/  ISETP.GE.AND P0, PT, R0, 0x800, PT ;  /* 0x000008000000780c */ /* 0x000fe40003f06270 */
[----:B------:R-:W-:-:S04]  /*00f0*/  LEA.HI R3, R3, R0, RZ, 0x2 ;  /* 0x0000000003037211 */ /* 0x000fc800078f10ff */
[--C-:B------:R-:W-:Y:S02]  /*0100*/  SHF.R.S32.HI R2, RZ, 0x2, R3.reuse ;  /* 0x00000002ff027819 */ /* 0x100fe40000011403 */
[----:B------:R-:W-:-:S04]  /*0110*/  SHF.R.S32.HI R3, RZ, 0x1f, R3 ;  /* 0x0000001fff037819 */ /* 0x000fc80000011403 */
[----:B------:R-:W-:-:S04]  /*0120*/  LEA.HI R3, R3, R2, RZ, 0x7 ;  /* 0x0000000203037211 */ /* 0x000fc800078f38ff */
[----:B------:R-:W-:-:S04]  /*0130*/  LOP3.LUT R3, R3, 0xffffff80, RZ, 0xc0, !PT ;  /* 0xffffff8003037812 */ /* 0x000fc800078ec0ff */
[----:B------:R-:W-:Y:S02]  /*0140*/  IADD3 R19, R2, -R3, RZ ;  /* 0x8000000302137210 */ /* 0x000fe40007ffe0ff */
[----:B------:R-:W3:Y:S03]  /*0150*/  LDC.64 R2, c[0x0][0x210] ;  /* 0x00008400ff027b82 */ /* 0x000ee60000000a00 */
[----:B--2---:R-:W-:-:S05]  /*0160*/  IMAD.WIDE R12, R19, 0x4, R12 ;  /* 0x00000004130c7825 */ /* 0x004fca00078e020c */
[----:B------:R5:W2:Y:S01]  /*0170*/  @!P0 LDG.E.EL R4, desc[UR4][R12.64] ;  /* 0x000000040c048981 */ /* 0x000aa2000c2e1900 */
[----:B------:R-:W-:Y:S01]  /*0180*/  CS2R R8, SRZ ;  /* 0x0000000000087805 */ /* 0x000fe2000001ff00 */
[----:B----4-:R-:W-:-:S05]  /*0190*/  IMAD.WIDE R10, R19, 0x4, R10 ;  /* 0x00000004130a7825 */ /* 0x010fca00078e020a */
[----:B------:R4:W2:Y:S01]  /*01a0*/  @!P0 LDG.E.EL R8, desc[UR4][R10.64] ;  /* 0x000000040a088981 */ /* 0x0008a2000c2e1900 */
[----:B-----5:R-:W-:-:S04]  /*01b0*/  IMAD.WIDE R12, R19, 0x4, R14 ;  /* 0x00000004130c7825 */ /* 0x020fc800078e020e */
[----:B---3--:R-:W-:Y:S01]  /*01c0*/  IMAD.WIDE R2, R0, 0x4, R2 ;  /* 0x0000000400027825 */ /* 0x008fe200078e0202 */
[----:B------:R-:W3:Y:S04]  /*01d0*/  @!P0 LDG.E.EL R9, desc[UR4][R12.64] ;  /* 0x000000040c098981 */ /* 0x000ee8000c2e1900 */
[----:B------:R-:W5:Y:S01]  /*01e0*/  @!P0 LDG.E R5, desc[UR4][R2.64] ;  /* 0x0000000402058981 */ /* 0x000f62000c1e1900 */
[----:B0-----:R-:W-:-:S04]  /*01f0*/  IMAD.WIDE R14, R19, 0x4, R16 ;  /* 0x00000004130e7825 */ /* 0x001fc800078e0210 */
[----:B-1----:R-:W-:Y:S01]  /*0200*/  IMAD.WIDE R16, R19, 0x4, R6 ;  /* 0x0000000413107825 */ /* 0x002fe200078e0206 */
[----:B------:R-:W-:Y:S01]  /*0210*/  CS2R R18, SRZ ;  /* 0x0000000000127805 */ /* 0x000fe2000001ff00 */
[----:B------:R-:W0:Y:S05]  /*0220*/  LDC.64 R6, c[0x0][0x240] ;  /* 0x00009000ff067b82 */ /* 0x000e2a0000000a00 */
[----:B------:R-:W3:Y:S04]  /*0230*/  @!P0 LDG.E.EL R18, desc[UR4][R14.64] ;  /* 0x000000040e128981 */ /* 0x000ee8000c2e1900 */
[----:B------:R-:W3:Y:S01]  /*0240*/  @!P0 LDG.E.EL R19, desc[UR4][R16.64] ;  /* 0x0000000410138981 */ /* 0x000ee2000c2e1900 */
[----:B----4-:R-:W-:-:S02]  /*0250*/  IMAD.MOV.U32 R11, RZ, RZ, 0x3e800000 ;  /* 0x3e800000ff0b7424 */ /* 0x010fc400078e00ff */
[----:B0-----:R-:W-:-:S04]  /*0260*/  IMAD.WIDE R6, R0, 0x4, R6 ;  /* 0x0000000400067825 */ /* 0x001fc800078e0206 */
[----:B--2---:R-:W-:-:S04]  /*0270*/  FADD R4, R4, 9.9999997473787516356e-06 ;  /* 0x3727c5ac04047421 */ /* 0x004fc80000000000 */
[----:B------:R-:W0:Y:S02]  /*0280*/  MUFU.SQRT R20, R4 ;  /* 0x0000000400147308 */ /* 0x000e240000002000 */
[C---:B0-----:R-:W-:Y:S02]  /*0290*/  FSETP.GT.AND P1, PT, R20.reuse, 8.50705917302346158658e+37, PT ;  /* 0x7e8000001400780b */ /* 0x041fe40003f24000 */
[----:B------:R-:W-:-:S11]  /*02a0*/  FSETP.GEU.AND P2, PT, R20, 1.175494350822287508e-38, PT ;  /* 0x008000001400780b */ /* 0x000fd60003f4e000 */
[----:B------:R-:W-:-:S04]  /*02b0*/  @P1 FMUL R20, R20, 0.25 ;  /* 0x3e80000014141820 */ /* 0x000fc80000400000 */
[----:B------:R-:W-:-:S06]  /*02c0*/  @!P2 FMUL R20, R20, 16777216 ;  /* 0x4b8000001414a820 */ /* 0x000fcc0000400000 */
[----:B------:R-:W0:Y:S01]  /*02d0*/  MUFU.RCP R20, R20 ;  /* 0x0000001400147308 */ /* 0x000e220000001000 */
[----:B------:R-:W-:Y:S01]  /*02e0*/  FSEL R11, R11, 1, P1 ;  /* 0x3f8000000b0b7808 */ /* 0x000fe20000800000 */
[----:B-----5:R-:W-:-:S04]  /*02f0*/  FADD R5, R8, R5 ;  /* 0x0000000508057221 */ /* 0x020fc80000000000 */
[----:B------:R-:W-:Y:S01]  /*0300*/  @!P2 FMUL R11, R11, 16777216 ;  /* 0x4b8000000b0ba820 */ /* 0x000fe20000400000 */
[----:B---3--:R-:W-:-:S03]  /*0310*/  FADD R9, R5, -R9 ;  /* 0x8000000905097221 */ /* 0x008fc60000000000 */
[----:B0-----:R-:W-:-:S04]  /*0320*/  FMUL R4, R20, R11 ;  /* 0x0000000b14047220 */ /* 0x001fc80000400000 */
[----:B------:R-:W-:-:S04]  /*0330*/  FMUL R4, R9, R4 ;  /* 0x0000000409047220 */ /* 0x000fc80000400000 */
[----:B------:R-:W-:Y:S01]  /*0340*/  FFMA R4, R4, R18, R19 ;  /* 0x0000001204047223 */ /* 0x000fe20000000013 */
[----:B------:R0:W-:Y:S04]  /*0350*/  @!P0 STG.E desc[UR4][R2.64], R5 ;  /* 0x0000000502008986 */ /* 0x0001e8000c101904 */
[----:B------:R-:W-:-:S04]  /*0360*/  FSETP.GEU.AND P1, PT, R4, RZ, PT ;  /* 0x000000ff0400720b */ /* 0x000fc80003f2e000 */
[----:B------:R-:W-:Y:S01]  /*0370*/  FSEL R9, R4, RZ, P1 ;  /* 0x000000ff04097208 */ /* 0x000fe20000800000 */
[----:B0-----:R-:W-:Y:S08]  /*0380*/  @P0 EXIT ;  /* 0x000000000000094d */ /* 0x001ff00003800000 */
[----:B------:R-:W-:Y:S01]  /*0390*/  STG.E desc[UR4][R6.64], R9 ;  /* 0x0000000906007986 */ /* 0x000fe2000c101904 */
[----:B------:R-:W-:Y:S05]  /*03a0*/  EXIT ;  /* 0x000000000000794d */ /* 0x000fea0003800000 */
.L_x_0:
[----:B------:R-:W-:-:S00]  /*03b0*/  BRA `(.L_x_0) ;  /* 0xfffffffc00fc7947 */ /* 0x000fc0000383ffff */
[----:B------:R-:W-:-:S00]  /*03c0*/  NOP ;  /* 0x0000000000007918 */ /* 0x000fc00000000000 */
        /* <DEDUP_REMOVED lines=11> */
.L_x_1:


//--------------------- .nv.global.init           --------------------------
	.section	.nv.global.init,"aw",@progbits
.nv.global.init:
	.type		_$_str,@object
	.size		_$_str,(_$_str_$_2 - _$_str)
_$_str:
        /*0000*/ 	.byte	0x5f, 0x5f, 0x43, 0x55, 0x44, 0x41, 0x5f, 0x46, 0x54, 0x5a, 0x00
	.type		_$_str_$_2,@object
	.size		_$_str_$_2,(.L_1 - _$_str_$_2)
_$_str_$_2:
        /*000b*/ 	.byte	0x5f, 0x5f, 0x43, 0x55, 0x44, 0x41, 0x5f, 0x50, 0x52, 0x45, 0x43, 0x5f, 0x53, 0x51, 0x52, 0x54
        /*001b*/ 	.byte	0x00
.L_1:


//--------------------- .nv.constant0.triton_poi_fused__native_batch_norm_legit_no_training_convolution_relu_10 --------------------------
	.section	.nv.constant0.triton_poi_fused__native_batch_norm_legit_no_training_convolution_relu_10,"a",@progbits
	.sectionflags	@""
	.align	4
.nv.constant0.triton_poi_fused__native_batch_norm_legit_no_training_convolution_relu_10:
	.zero		588
